//
// Generated by NVIDIA NVVM Compiler
//
// Compiler Build ID: CL-36424714
// Cuda compilation tools, release 13.0, V13.0.88
// Based on NVVM 20.0.0
//

.version 9.0
.target sm_100
.address_size 64

	// .globl	_Z14sumArrayonHostPfS_S_i

.visible .entry _Z14sumArrayonHostPfS_S_i(
	.param .u64 .ptr .align 1 _Z14sumArrayonHostPfS_S_i_param_0,
	.param .u64 .ptr .align 1 _Z14sumArrayonHostPfS_S_i_param_1,
	.param .u64 .ptr .align 1 _Z14sumArrayonHostPfS_S_i_param_2,
	.param .u32 _Z14sumArrayonHostPfS_S_i_param_3
)
{
	.reg .pred 	%p<2>;
	.reg .b32 	%r<3>;
	.reg .b32 	%f<4>;
	.reg .b64 	%rd<11>;

	ld.param.u64 	%rd1, [_Z14sumArrayonHostPfS_S_i_param_0];
	ld.param.u64 	%rd2, [_Z14sumArrayonHostPfS_S_i_param_1];
	ld.param.u64 	%rd3, [_Z14sumArrayonHostPfS_S_i_param_2];
	ld.param.u32 	%r2, [_Z14sumArrayonHostPfS_S_i_param_3];
	mov.u32 	%r1, %tid.x;
	setp.ge.s32 	%p1, %r1, %r2;
	@%p1 bra 	$L__BB0_2;
	cvta.to.global.u64 	%rd4, %rd1;
	cvta.to.global.u64 	%rd5, %rd2;
	cvta.to.global.u64 	%rd6, %rd3;
	mul.wide.u32 	%rd7, %r1, 4;
	add.s64 	%rd8, %rd4, %rd7;
	ld.global.f32 	%f1, [%rd8];
	add.s64 	%rd9, %rd5, %rd7;
	ld.global.f32 	%f2, [%rd9];
	add.f32 	%f3, %f1, %f2;
	add.s64 	%rd10, %rd6, %rd7;
	st.global.f32 	[%rd10], %f3;
$L__BB0_2:
	ret;

}


// ===== COMPILED SASS (sm_100) =====

	.target	sm_100

	.elftype	@"ET_EXEC"


//--------------------- .note.nv.tkinfo           --------------------------
	.section	.note.nv.tkinfo,"",@"SHT_NOTE"
	.sectionflags	@"SHF_NOTE_NV_TKINFO"
	.tkinfo
        /*0018*/ 	.word	0x00000002
        /*0030*/ 	.string	""
        /*0030*/ 	.string	"ptxas"
        /*0030*/ 	.string	"Cuda compilation tools, release 13.0, V13.0.88"
        /*0030*/ 	.string	"Build cuda_13.0.r13.0/compiler.36424714_0"
        /*0030*/ 	.string	"-arch sm_100 -m 64 "



//--------------------- .note.nv.cuinfo           --------------------------
	.section	.note.nv.cuinfo,"",@"SHT_NOTE"
	.sectionflags	@"SHF_NOTE_NV_CUINFO"
        /*0018*/ 	.short	0x0002
        /*001a*/ 	.short	0x0064
        /*001c*/ 	.short	0x0082
	.zero		2


//--------------------- .nv.info                  --------------------------
	.section	.nv.info,"",@"SHT_CUDA_INFO"
	.align	4


	//----- nvinfo : EIATTR_REGCOUNT
	.align		4
        /*0000*/ 	.byte	0x04, 0x2f
        /*0002*/ 	.short	(.L_1 - .L_0)
	.align		4
.L_0:
        /*0004*/ 	.word	index@(_Z14sumArrayonHostPfS_S_i)
        /*0008*/ 	.word	0x0000000c


	//----- nvinfo : EIATTR_FRAME_SIZE
	.align		4
.L_1:
        /*000c*/ 	.byte	0x04, 0x11
        /*000e*/ 	.short	(.L_3 - .L_2)
	.align		4
.L_2:
        /*0010*/ 	.word	index@(_Z14sumArrayonHostPfS_S_i)
        /*0014*/ 	.word	0x00000000


	//----- nvinfo : EIATTR_MIN_STACK_SIZE
	.align		4
.L_3:
        /*0018*/ 	.byte	0x04, 0x12
        /*001a*/ 	.short	(.L_5 - .L_4)
	.align		4
.L_4:
        /*001c*/ 	.word	index@(_Z14sumArrayonHostPfS_S_i)
        /*0020*/ 	.word	0x00000000
.L_5:


//--------------------- .nv.compat                --------------------------
	.section	.nv.compat,"",@"SHT_CUDA_COMPAT_INFO"
	.align	4
        /*0000*/ 	.byte	0x02, 0x09, 0x00, 0x00, 0x02, 0x02, 0x01, 0x00, 0x02, 0x05, 0x05, 0x00, 0x03, 0x07, 0x01, 0x01
        /*0010*/ 	.byte	0x02, 0x03, 0x00, 0x00, 0x02, 0x06, 0x01, 0x00, 0x04, 0x0b, 0x08, 0x00, 0x09, 0x00, 0x00, 0x00
        /*0020*/ 	.byte	0x00, 0x00, 0x00, 0x00


//--------------------- .nv.info._Z14sumArrayonHostPfS_S_i --------------------------
	.section	.nv.info._Z14sumArrayonHostPfS_S_i,"",@"SHT_CUDA_INFO"
	.sectionflags	@""
	.align	4


	//----- nvinfo : EIATTR_CUDA_API_VERSION
	.align		4
        /*0000*/ 	.byte	0x04, 0x37
        /*0002*/ 	.short	(.L_7 - .L_6)
.L_6:
        /*0004*/ 	.word	0x00000082


	//----- nvinfo : EIATTR_KPARAM_INFO
	.align		4
.L_7:
        /*0008*/ 	.byte	0x04, 0x17
        /*000a*/ 	.short	(.L_9 - .L_8)
.L_8:
        /*000c*/ 	.word	0x00000000
        /*0010*/ 	.short	0x0003
        /*0012*/ 	.short	0x0018
        /*0014*/ 	.byte	0x00, 0xf0, 0x11, 0x00


	//----- nvinfo : EIATTR_KPARAM_INFO
	.align		4
.L_9:
        /*0018*/ 	.byte	0x04, 0x17
        /*001a*/ 	.short	(.L_11 - .L_10)
.L_10:
        /*001c*/ 	.word	0x00000000
        /*0020*/ 	.short	0x0002
        /*0022*/ 	.short	0x0010
        /*0024*/ 	.byte	0x00, 0xf5, 0x21, 0x00


	//----- nvinfo : EIATTR_KPARAM_INFO
	.align		4
.L_11:
        /*0028*/ 	.byte	0x04, 0x17
        /*002a*/ 	.short	(.L_13 - .L_12)
.L_12:
        /*002c*/ 	.word	0x00000000
        /*0030*/ 	.short	0x0001
        /*0032*/ 	.short	0x0008
        /*0034*/ 	.byte	0x00, 0xf5, 0x21, 0x00


	//----- nvinfo : EIATTR_KPARAM_INFO
	.align		4
.L_13:
        /*0038*/ 	.byte	0x04, 0x17
        /*003a*/ 	.short	(.L_15 - .L_14)
.L_14:
        /*003c*/ 	.word	0x00000000
        /*0040*/ 	.short	0x0000
        /*0042*/ 	.short	0x0000
        /*0044*/ 	.byte	0x00, 0xf5, 0x21, 0x00


	//----- nvinfo : EIATTR_SPARSE_MMA_MASK
	.align		4
.L_15:
        /*0048*/ 	.byte	0x03, 0x50
        /*004a*/ 	.short	0x0000


	//----- nvinfo : EIATTR_MAXREG_COUNT
	.align		4
        /*004c*/ 	.byte	0x03, 0x1b
        /*004e*/ 	.short	0x00ff


	//----- nvinfo : EIATTR_MERCURY_ISA_VERSION
	.align		4
        /*0050*/ 	.byte	0x03, 0x5f
        /*0052*/ 	.short	0x0101


	//----- nvinfo : EIATTR_VRC_CTA_INIT_COUNT
	.align		4
        /*0054*/ 	.byte	0x02, 0x4a
	.zero		1
	.zero		1


	//----- nvinfo : EIATTR_EXIT_INSTR_OFFSETS
	.align		4
        /*0058*/ 	.byte	0x04, 0x1c
        /*005a*/ 	.short	(.L_17 - .L_16)


	//   ....[0]....
.L_16:
        /*005c*/ 	.word	0x00000040


	//   ....[1]....
        /*0060*/ 	.word	0x00000100


	//----- nvinfo : EIATTR_CBANK_PARAM_SIZE
	.align		4
.L_17:
        /*0064*/ 	.byte	0x03, 0x19
        /*0066*/ 	.short	0x001c


	//----- nvinfo : EIATTR_PARAM_CBANK
	.align		4
        /*0068*/ 	.byte	0x04, 0x0a
        /*006a*/ 	.short	(.L_19 - .L_18)
	.align		4
.L_18:
        /*006c*/ 	.word	index@(.nv.constant0._Z14sumArrayonHostPfS_S_i)
        /*0070*/ 	.short	0x0380
        /*0072*/ 	.short	0x001c


	//----- nvinfo : EIATTR_SW_WAR
	.align		4
.L_19:
        /*0074*/ 	.byte	0x04, 0x36
        /*0076*/ 	.short	(.L_21 - .L_20)
.L_20:
        /*0078*/ 	.word	0x00000008
.L_21:


//--------------------- .nv.callgraph             --------------------------
	.section	.nv.callgraph,"",@"SHT_CUDA_CALLGRAPH"
	.align	4
	.sectionentsize	8
	.align		4
        /*0000*/ 	.word	0x00000000
	.align		4
        /*0004*/ 	.word	0xffffffff
	.align		4
        /*0008*/ 	.word	0x00000000
	.align		4
        /*000c*/ 	.word	0xfffffffe
	.align		4
        /*0010*/ 	.word	0x00000000
	.align		4
        /*0014*/ 	.word	0xfffffffd
	.align		4
        /*0018*/ 	.word	0x00000000
	.align		4
        /*001c*/ 	.word	0xfffffffc


//--------------------- .text._Z14sumArrayonHostPfS_S_i --------------------------
	.section	.text._Z14sumArrayonHostPfS_S_i,"ax",@progbits
	.align	128
        .global         _Z14sumArrayonHostPfS_S_i
        .type           _Z14sumArrayonHostPfS_S_i,@function
        .size           _Z14sumArrayonHostPfS_S_i,(.L_x_1 - _Z14sumArrayonHostPfS_S_i)
        .other          _Z14sumArrayonHostPfS_S_i,@"STO_CUDA_ENTRY STV_DEFAULT"
_Z14sumArrayonHostPfS_S_i:
.text._Z14sumArrayonHostPfS_S_i:
[----:B------:R-:W-:Y:S01]  /*0000*/  LDC R1, c[0x0][0x37c] ;  /* 0x0000df00ff017b82 */ /* 0x000fe20000000800 */
[----:B------:R-:W0:Y:S01]  /*0010*/  S2R R9, SR_TID.X ;  /* 0x0000000000097919 */ /* 0x000e220000002100 */
[----:B------:R-:W0:Y:S02]  /*0020*/  LDCU UR4, c[0x0][0x398] ;  /* 0x00007300ff0477ac */ /* 0x000e240008000800 */
[----:B0-----:R-:W-:-:S13]  /*0030*/  ISETP.GE.AND P0, PT, R9, UR4, PT ;  /* 0x0000000409007c0c */ /* 0x001fda000bf06270 */
[----:B------:R-:W-:Y:S05]  /*0040*/  @P0 EXIT ;  /* 0x000000000000094d */ /* 0x000fea0003800000 */
[----:B------:R-:W0:Y:S01]  /*0050*/  LDC.64 R2, c[0x0][0x380] ;  /* 0x0000e000ff027b82 */ /* 0x000e220000000a00 */
[----:B------:R-:W1:Y:S07]  /*0060*/  LDCU.64 UR4, c[0x0][0x358] ;  /* 0x00006b00ff0477ac */ /* 0x000e6e0008000a00 */
[----:B------:R-:W2:Y:S08]  /*0070*/  LDC.64 R4, c[0x0][0x388] ;  /* 0x0000e200ff047b82 */ /* 0x000eb00000000a00 */
[----:B------:R-:W3:Y:S01]  /*0080*/  LDC.64 R6, c[0x0][0x390] ;  /* 0x0000e400ff067b82 */ /* 0x000ee20000000a00 */
[----:B0-----:R-:W-:-:S06]  /*0090*/  IMAD.WIDE.U32 R2, R9, 0x4, R2 ;  /* 0x0000000409027825 */ /* 0x001fcc00078e0002 */
[----:B-1----:R-:W4:Y:S01]  /*00a0*/  LDG.E R2, desc[UR4][R2.64] ;  /* 0x0000000402027981 */ /* 0x002f22000c1e1900 */
[----:B--2---:R-:W-:-:S06]  /*00b0*/  IMAD.WIDE.U32 R4, R9, 0x4, R4 ;  /* 0x0000000409047825 */ /* 0x004fcc00078e0004 */
[----:B------:R-:W4:Y:S01]  /*00c0*/  LDG.E R5, desc[UR4][R4.64] ;  /* 0x0000000404057981 */ /* 0x000f22000c1e1900 */
[----:B---3--:R-:W-:-:S04]  /*00d0*/  IMAD.WIDE.U32 R6, R9, 0x4, R6 ;  /* 0x0000000409067825 */ /* 0x008fc800078e0006 */
[----:B----4-:R-:W-:-:S05]  /*00e0*/  FADD R9, R2, R5 ;  /* 0x0000000502097221 */ /* 0x010fca0000000000 */
[----:B------:R-:W-:Y:S01]  /*00f0*/  STG.E desc[UR4][R6.64], R9 ;  /* 0x0000000906007986 */ /* 0x000fe2000c101904 */
[----:B------:R-:W-:Y:S05]  /*0100*/  EXIT ;  /* 0x000000000000794d */ /* 0x000fea0003800000 */
.L_x_0:
[----:B------:R-:W-:-:S00]  /*0110*/  BRA `(.L_x_0) ;  /* 0xfffffffc00fc7947 */ /* 0x000fc0000383ffff */
[----:B------:R-:W-:-:S00]  /*0120*/  NOP ;  /* 0x0000000000007918 */ /* 0x000fc00000000000 */
        /* <DEDUP_REMOVED lines=13> */
.L_x_1:


//--------------------- .nv.shared.reserved.0     --------------------------
	.section	.nv.shared.reserved.0,"aw",@nobits
	.weak		__nv_reservedSMEM_offset_0_alias
	.size		__nv_reservedSMEM_offset_0_alias, 0, 64
	.other		__nv_reservedSMEM_offset_0_alias,@"STO_CUDA_RESERVED_SHARED STV_DEFAULT"
__nv_reservedSMEM_offset_0_alias:
	.zero		0
	.zero		64


//--------------------- .nv.constant0._Z14sumArrayonHostPfS_S_i --------------------------
	.section	.nv.constant0._Z14sumArrayonHostPfS_S_i,"a",@progbits
	.sectionflags	@""
	.align	4
.nv.constant0._Z14sumArrayonHostPfS_S_i:
	.zero		924


//--------------------- SYMBOLS --------------------------

	.type		.nv.reservedSmem.offset0,@object
	.size		.nv.reservedSmem.offset0,0x4
